	.headerflags	@"EF_CUDA_TEXMODE_UNIFIED EF_CUDA_64BIT_ADDRESS EF_CUDA_ACCELERATORS EF_CUDA_SM90 EF_CUDA_VIRTUAL_SM(EF_CUDA_SM90)"
	.elftype	@"ET_EXEC"


//--------------------- .nv.info                  --------------------------
	.section	.nv.info,"",@"SHT_CUDA_INFO"
	.align	4


	//----- nvinfo : EIATTR_REGCOUNT
	.align		4
        /*0000*/ 	.byte	0x04, 0x2f
        /*0002*/ 	.short	(.L_1 - .L_0)
	.align		4
.L_0:
        /*0004*/ 	.word	index@(triton_poi_fused_convolution_16)
        /*0008*/ 	.word	0x00000020


	//----- nvinfo : EIATTR_MIN_STACK_SIZE
	.align		4
.L_1:
        /*000c*/ 	.byte	0x04, 0x12
        /*000e*/ 	.short	(.L_3 - .L_2)
	.align		4
.L_2:
        /*0010*/ 	.word	index@(triton_poi_fused_convolution_16)
        /*0014*/ 	.word	0x00000000


	//----- nvinfo : EIATTR_FRAME_SIZE
	.align		4
.L_3:
        /*0018*/ 	.byte	0x04, 0x11
        /*001a*/ 	.short	(.L_5 - .L_4)
	.align		4
.L_4:
        /*001c*/ 	.word	index@(triton_poi_fused_convolution_16)
        /*0020*/ 	.word	0x00000000


	//----- nvinfo : EIATTR_MIN_STACK_SIZE
	.align		4
.L_5:
        /*0024*/ 	.byte	0x04, 0x12
        /*0026*/ 	.short	(.L_7 - .L_6)
	.align		4
.L_6:
        /*0028*/ 	.word	index@(triton_poi_fused_convolution_16)
        /*002c*/ 	.word	0x00000000
.L_7:


//--------------------- .nv.info.triton_poi_fused_convolution_16 --------------------------
	.section	.nv.info.triton_poi_fused_convolution_16,"",@"SHT_CUDA_INFO"
	.sectionflags	@""
	.align	4


	//----- nvinfo : EIATTR_CUDA_API_VERSION
	.align		4
        /*0000*/ 	.byte	0x04, 0x37
        /*0002*/ 	.short	(.L_9 - .L_8)
.L_8:
        /*0004*/ 	.word	0x0000007c


	//----- nvinfo : EIATTR_KPARAM_INFO
	.align		4
.L_9:
        /*0008*/ 	.byte	0x04, 0x17
        /*000a*/ 	.short	(.L_11 - .L_10)
.L_10:
        /*000c*/ 	.word	0x00000000
        /*0010*/ 	.short	0x0004
        /*0012*/ 	.short	0x001c
        /*0014*/ 	.byte	0x00, 0xf0, 0x11, 0x00


	//----- nvinfo : EIATTR_KPARAM_INFO
	.align		4
.L_11:
        /*0018*/ 	.byte	0x04, 0x17
        /*001a*/ 	.short	(.L_13 - .L_12)
.L_12:
        /*001c*/ 	.word	0x00000000
        /*0020*/ 	.short	0x0003
        /*0022*/ 	.short	0x0018
        /*0024*/ 	.byte	0x00, 0xf0, 0x11, 0x00


	//----- nvinfo : EIATTR_KPARAM_INFO
	.align		4
.L_13:
        /*0028*/ 	.byte	0x04, 0x17
        /*002a*/ 	.short	(.L_15 - .L_14)
.L_14:
        /*002c*/ 	.word	0x00000000
        /*0030*/ 	.short	0x0002
        /*0032*/ 	.short	0x0010
        /*0034*/ 	.byte	0x00, 0xf4, 0x21, 0x00


	//----- nvinfo : EIATTR_KPARAM_INFO
	.align		4
.L_15:
        /*0038*/ 	.byte	0x04, 0x17
        /*003a*/ 	.short	(.L_17 - .L_16)
.L_16:
        /*003c*/ 	.word	0x00000000
        /*0040*/ 	.short	0x0001
        /*0042*/ 	.short	0x0008
        /*0044*/ 	.byte	0x00, 0xf4, 0x21, 0x00


	//----- nvinfo : EIATTR_KPARAM_INFO
	.align		4
.L_17:
        /*0048*/ 	.byte	0x04, 0x17
        /*004a*/ 	.short	(.L_19 - .L_18)
.L_18:
        /*004c*/ 	.word	0x00000000
        /*0050*/ 	.short	0x0000
        /*0052*/ 	.short	0x0000
        /*0054*/ 	.byte	0x00, 0xf4, 0x21, 0x00


	//----- nvinfo : EIATTR_SPARSE_MMA_MASK
	.align		4
.L_19:
        /*0058*/ 	.byte	0x03, 0x50
        /*005a*/ 	.short	0x0000


	//----- nvinfo : EIATTR_MAXREG_COUNT
	.align		4
        /*005c*/ 	.byte	0x03, 0x1b
        /*005e*/ 	.short	0x00ff


	//----- nvinfo : EIATTR_EXIT_INSTR_OFFSETS
	.align		4
        /*0060*/ 	.byte	0x04, 0x1c
        /*0062*/ 	.short	(.L_21 - .L_20)


	//   ....[0]....
.L_20:
        /*0064*/ 	.word	0x000009e0


	//   ....[1]....
        /*0068*/ 	.word	0x00000a60


	//----- nvinfo : EIATTR_REQNTID
	.align		4
.L_21:
        /*006c*/ 	.byte	0x04, 0x10
        /*006e*/ 	.short	(.L_23 - .L_22)
.L_22:
        /*0070*/ 	.word	0x00000100
        /*0074*/ 	.word	0x00000001
        /*0078*/ 	.word	0x00000001


	//----- nvinfo : EIATTR_CBANK_PARAM_SIZE
	.align		4
.L_23:
        /*007c*/ 	.byte	0x03, 0x19
        /*007e*/ 	.short	0x0020


	//----- nvinfo : EIATTR_PARAM_CBANK
	.align		4
        /*0080*/ 	.byte	0x04, 0x0a
        /*0082*/ 	.short	(.L_25 - .L_24)
	.align		4
.L_24:
        /*0084*/ 	.word	index@(.nv.constant0.triton_poi_fused_convolution_16)
        /*0088*/ 	.short	0x0210
        /*008a*/ 	.short	0x0020


	//----- nvinfo : EIATTR_SW_WAR
	.align		4
.L_25:
        /*008c*/ 	.byte	0x04, 0x36
        /*008e*/ 	.short	(.L_27 - .L_26)
.L_26:
        /*0090*/ 	.word	0x00000008
.L_27:


//--------------------- .nv.callgraph             --------------------------
	.section	.nv.callgraph,"",@"SHT_CUDA_CALLGRAPH"
	.align	4
	.sectionentsize	8
	.align		4
        /*0000*/ 	.word	0x00000000
	.align		4
        /*0004*/ 	.word	0xffffffff
	.align		4
        /*0008*/ 	.word	0x00000000
	.align		4
        /*000c*/ 	.word	0xfffffffe
	.align		4
        /*0010*/ 	.word	0x00000000
	.align		4
        /*0014*/ 	.word	0xfffffffd
	.align		4
        /*0018*/ 	.word	0x00000000
	.align		4
        /*001c*/ 	.word	0xfffffffc


//--------------------- .text.triton_poi_fused_convolution_16 --------------------------
	.section	.text.triton_poi_fused_convolution_16,"ax",@progbits
	.sectionflags	@"SHF_BARRIERS=1"
	.align	128
        .global         triton_poi_fused_convolution_16
        .type           triton_poi_fused_convolution_16,@function
        .size           triton_poi_fused_convolution_16,(.L_x_1 - triton_poi_fused_convolution_16)
        .other          triton_poi_fused_convolution_16,@"STO_CUDA_ENTRY STV_DEFAULT"
triton_poi_fused_convolution_16:
.text.triton_poi_fused_convolution_16:
[----:B------:R-:W0:Y:S01]  /*0000*/  LDC R1, c[0x0][0x28] ;  /* 0x00000a00ff017b82 */ /* 0x000e220000000800 */
[----:B------:R-:W1:Y:S07]  /*0010*/  S2R R21, SR_CTAID.Y ;  /* 0x0000000000157919 */ /* 0x000e6e0000002600 */
[----:B------:R-:W2:Y:S01]  /*0020*/  LDC.64 R18, c[0x0][0x218] ;  /* 0x00008600ff127b82 */ /* 0x000ea20000000a00 */
[----:B------:R-:W-:Y:S02]  /*0030*/  CS2R R12, SRZ ;  /* 0x00000000000c7805 */ /* 0x000fe4000001ff00 */
[----:B------:R-:W-:Y:S01]  /*0040*/  CS2R R14, SRZ ;  /* 0x00000000000e7805 */ /* 0x000fe2000001ff00 */
[----:B------:R-:W3:Y:S01]  /*0050*/  S2R R25, SR_TID.X ;  /* 0x0000000000197919 */ /* 0x000ee20000002100 */
[----:B------:R-:W-:Y:S01]  /*0060*/  ULDC.64 UR6, c[0x0][0x208] ;  /* 0x0000820000067ab9 */ /* 0x000fe20000000a00 */
[----:B------:R-:W4:Y:S02]  /*0070*/  S2R R2, SR_CTAID.X ;  /* 0x0000000000027919 */ /* 0x000f240000002500 */
[----:B------:R-:W5:Y:S01]  /*0080*/  LDC.64 R26, c[0x0][0x210] ;  /* 0x00008400ff1a7b82 */ /* 0x000f620000000a00 */
[----:B-1----:R-:W-:-:S02]  /*0090*/  IMAD.SHL.U32 R21, R21, 0x40, RZ ;  /* 0x0000004015157824 */ /* 0x002fc400078e00ff */
[----:B---3--:R-:W-:Y:S01]  /*00a0*/  IMAD.SHL.U32 R0, R25, 0x4, RZ ;  /* 0x0000000419007824 */ /* 0x008fe200078e00ff */
[----:B------:R-:W-:-:S04]  /*00b0*/  SHF.R.U32.HI R6, RZ, 0x4, R25 ;  /* 0x00000004ff067819 */ /* 0x000fc80000011619 */
[----:B------:R-:W-:-:S04]  /*00c0*/  LOP3.LUT R4, R21, 0x3c, R0, 0xf8, !PT ;  /* 0x0000003c15047812 */ /* 0x000fc800078ef800 */
[----:B------:R-:W-:Y:S02]  /*00d0*/  SHF.R.S32.HI R3, RZ, 0x1f, R4 ;  /* 0x0000001fff037819 */ /* 0x000fe40000011404 */
[----:B------:R-:W-:Y:S02]  /*00e0*/  ISETP.GE.AND P0, PT, R4, 0x200, PT ;  /* 0x000002000400780c */ /* 0x000fe40003f06270 */
[----:B------:R-:W-:-:S04]  /*00f0*/  LEA.HI R3, R3, R4, RZ, 0x7 ;  /* 0x0000000403037211 */ /* 0x000fc800078f38ff */
[C---:B------:R-:W-:Y:S01]  /*0100*/  LOP3.LUT R5, R3.reuse, 0xffffff80, RZ, 0xc0, !PT ;  /* 0xffffff8003057812 */ /* 0x040fe200078ec0ff */
[----:B------:R-:W-:-:S04]  /*0110*/  IMAD.SHL.U32 R3, R3, 0x40, RZ ;  /* 0x0000004003037824 */ /* 0x000fc800078e00ff */
[----:B------:R-:W-:Y:S01]  /*0120*/  IMAD.IADD R5, R4, 0x1, -R5 ;  /* 0x0000000104057824 */ /* 0x000fe200078e0a05 */
[----:B------:R-:W-:Y:S01]  /*0130*/  LOP3.LUT R16, R3, 0xffffe000, RZ, 0xc0, !PT ;  /* 0xffffe00003107812 */ /* 0x000fe200078ec0ff */
[----:B----4-:R-:W-:Y:S01]  /*0140*/  IMAD.SHL.U32 R3, R2, 0x40, RZ ;  /* 0x0000004002037824 */ /* 0x010fe200078e00ff */
[----:B------:R-:W-:Y:S01]  /*0150*/  SGXT.U32 R2, R6, 0x4 ;  /* 0x000000040602781a */ /* 0x000fe20000000000 */
[C---:B--2---:R-:W-:Y:S01]  /*0160*/  IMAD.WIDE R18, R5.reuse, 0x4, R18 ;  /* 0x0000000405127825 */ /* 0x044fe200078e0212 */
[----:B------:R-:W-:Y:S01]  /*0170*/  CS2R R6, SRZ ;  /* 0x0000000000067805 */ /* 0x000fe2000001ff00 */
[----:B------:R-:W1:Y:S01]  /*0180*/  S2UR UR5, SR_CgaCtaId ;  /* 0x00000000000579c3 */ /* 0x000e620000008800 */
[----:B------:R-:W-:Y:S01]  /*0190*/  LOP3.LUT R9, R3, 0x10, R2, 0xfe, !PT ;  /* 0x0000001003097812 */ /* 0x000fe200078efe02 */
[----:B------:R-:W-:Y:S01]  /*01a0*/  IMAD.IADD R16, R5, 0x1, R16 ;  /* 0x0000000105107824 */ /* 0x000fe200078e0210 */
[----:B------:R-:W-:-:S04]  /*01b0*/  LOP3.LUT R5, R3, R2, RZ, 0xfc, !PT ;  /* 0x0000000203057212 */ /* 0x000fc800078efcff */
[C---:B------:R-:W-:Y:S01]  /*01c0*/  ISETP.LT.AND P1, PT, R5.reuse, 0x40, !P0 ;  /* 0x000000400500780c */ /* 0x040fe20004721270 */
[----:B------:R-:W-:Y:S01]  /*01d0*/  IMAD R23, R5, 0x80, R16 ;  /* 0x0000008005177824 */ /* 0x000fe200078e0210 */
[----:B------:R-:W-:-:S03]  /*01e0*/  CS2R R4, SRZ ;  /* 0x0000000000047805 */ /* 0x000fc6000001ff00 */
[----:B-----5:R-:W-:-:S03]  /*01f0*/  IMAD.WIDE R22, R23, 0x4, R26 ;  /* 0x0000000417167825 */ /* 0x020fc600078e021a */
[----:B------:R2:W3:Y:S01]  /*0200*/  @!P0 LDG.E.EL.128 R4, desc[UR6][R18.64] ;  /* 0x0000000612048981 */ /* 0x0004e2000c2e1d00 */
[----:B------:R-:W-:-:S04]  /*0210*/  ISETP.LT.AND P2, PT, R9, 0x40, !P0 ;  /* 0x000000400900780c */ /* 0x000fc80004741270 */
[----:B------:R4:W3:Y:S01]  /*0220*/  @P1 LDG.E.EL.128 R12, desc[UR6][R22.64] ;  /* 0x00000006160c1981 */ /* 0x0008e2000c2e1d00 */
[----:B------:R-:W-:Y:S01]  /*0230*/  IMAD R29, R9, 0x80, R16 ;  /* 0x00000080091d7824 */ /* 0x000fe200078e0210 */
[----:B------:R-:W-:Y:S02]  /*0240*/  CS2R R8, SRZ ;  /* 0x0000000000087805 */ /* 0x000fe4000001ff00 */
[----:B------:R-:W-:Y:S01]  /*0250*/  CS2R R10, SRZ ;  /* 0x00000000000a7805 */ /* 0x000fe2000001ff00 */
[----:B--2---:R-:W-:Y:S01]  /*0260*/  IMAD.SHL.U32 R18, R25, 0x100, RZ ;  /* 0x0000010019127824 */ /* 0x004fe200078e00ff */
[----:B------:R-:W-:Y:S01]  /*0270*/  LOP3.LUT R17, R3, 0x20, R2, 0xfe, !PT ;  /* 0x0000002003117812 */ /* 0x000fe200078efe02 */
[----:B------:R-:W-:Y:S01]  /*0280*/  IMAD.WIDE R28, R29, 0x4, R26 ;  /* 0x000000041d1c7825 */ /* 0x000fe200078e021a */
[----:B------:R-:W-:Y:S01]  /*0290*/  LOP3.LUT R19, R3, 0x30, R2, 0xfe, !PT ;  /* 0x0000003003137812 */ /* 0x000fe200078efe02 */
[----:B------:R-:W-:Y:S01]  /*02a0*/  UMOV UR4, 0x400 ;  /* 0x0000040000047882 */ /* 0x000fe20000000000 */
[----:B----4-:R-:W-:Y:S01]  /*02b0*/  SHF.R.U32.HI R23, RZ, 0x4, R25 ;  /* 0x00000004ff177819 */ /* 0x010fe20000011619 */
[----:B-1----:R-:W-:Y:S01]  /*02c0*/  UPRMT UR4, UR5, 0x654, UR4 ;  /* 0x0000065405047896 */ /* 0x002fe20008000004 */
[----:B------:R-:W-:Y:S01]  /*02d0*/  LOP3.LUT R18, R18, 0xf00, RZ, 0xc0, !PT ;  /* 0x00000f0012127812 */ /* 0x000fe200078ec0ff */
[----:B------:R1:W2:Y:S01]  /*02e0*/  @P2 LDG.E.EL.128 R8, desc[UR6][R28.64] ;  /* 0x000000061c082981 */ /* 0x0002a2000c2e1d00 */
[----:B------:R-:W-:-:S02]  /*02f0*/  ISETP.LT.AND P1, PT, R17, 0x40, !P0 ;  /* 0x000000401100780c */ /* 0x000fc40004721270 */
[----:B------:R-:W-:Y:S02]  /*0300*/  SGXT.U32 R23, R23, 0x4 ;  /* 0x000000041717781a */ /* 0x000fe40000000000 */
[C---:B------:R-:W-:Y:S02]  /*0310*/  LOP3.LUT R22, R18.reuse, 0x80, RZ, 0xfc, !PT ;  /* 0x0000008012167812 */ /* 0x040fe400078efcff */
[C---:B------:R-:W-:Y:S02]  /*0320*/  LOP3.LUT R24, R18.reuse, 0xc0, RZ, 0xfc, !PT ;  /* 0x000000c012187812 */ /* 0x040fe400078efcff */
[----:B------:R-:W-:Y:S01]  /*0330*/  ISETP.LT.AND P0, PT, R19, 0x40, !P0 ;  /* 0x000000401300780c */ /* 0x000fe20004701270 */
[--C-:B-1----:R-:W-:Y:S01]  /*0340*/  IMAD R29, R17, 0x80, R16.reuse ;  /* 0x00000080111d7824 */ /* 0x102fe200078e0210 */
[C---:B------:R-:W-:Y:S01]  /*0350*/  LOP3.LUT R20, R18.reuse, R23, RZ, 0xfc, !PT ;  /* 0x0000001712147212 */ /* 0x040fe200078efcff */
[----:B------:R-:W-:Y:S01]  /*0360*/  IMAD R17, R19, 0x80, R16 ;  /* 0x0000008013117824 */ /* 0x000fe200078e0210 */
[C---:B------:R-:W-:Y:S01]  /*0370*/  LOP3.LUT R16, R18.reuse, 0x40, RZ, 0xfc, !PT ;  /* 0x0000004012107812 */ /* 0x040fe200078efcff */
[----:B------:R-:W-:Y:S01]  /*0380*/  IMAD.WIDE R28, R29, 0x4, R26 ;  /* 0x000000041d1c7825 */ /* 0x000fe200078e021a */
[----:B------:R-:W-:-:S02]  /*0390*/  LEA.HI R19, R18, UR4, RZ, 0x1c ;  /* 0x0000000412137c11 */ /* 0x000fc4000f8fe0ff */
[----:B------:R-:W-:Y:S01]  /*03a0*/  LEA.HI R23, R16, UR4, RZ, 0x1c ;  /* 0x0000000410177c11 */ /* 0x000fe2000f8fe0ff */
[----:B------:R-:W-:Y:S01]  /*03b0*/  IMAD.WIDE R26, R17, 0x4, R26 ;  /* 0x00000004111a7825 */ /* 0x000fe200078e021a */
[----:B------:R-:W-:Y:S02]  /*03c0*/  LEA.HI R22, R22, UR4, RZ, 0x1c ;  /* 0x0000000416167c11 */ /* 0x000fe4000f8fe0ff */
[----:B------:R-:W-:Y:S01]  /*03d0*/  LEA.HI R16, R24, UR4, RZ, 0x1c ;  /* 0x0000000418107c11 */ /* 0x000fe2000f8fe0ff */
[C---:B------:R-:W-:Y:S02]  /*03e0*/  IMAD R24, R20.reuse, 0x4, R19 ;  /* 0x0000000414187824 */ /* 0x040fe400078e0213 */
[C---:B------:R-:W-:Y:S02]  /*03f0*/  IMAD R23, R20.reuse, 0x4, R23 ;  /* 0x0000000414177824 */ /* 0x040fe400078e0217 */
[C---:B------:R-:W-:Y:S02]  /*0400*/  IMAD R22, R20.reuse, 0x4, R22 ;  /* 0x0000000414167824 */ /* 0x040fe400078e0216 */
[----:B------:R-:W-:-:S02]  /*0410*/  IMAD R20, R20, 0x4, R16 ;  /* 0x0000000414147824 */ /* 0x000fc400078e0210 */
[----:B---3--:R-:W-:Y:S01]  /*0420*/  FADD R17, R4, R12 ;  /* 0x0000000c04117221 */ /* 0x008fe20000000000 */
[----:B------:R-:W-:Y:S01]  /*0430*/  FADD R18, R5, R13 ;  /* 0x0000000d05127221 */ /* 0x000fe20000000000 */
[----:B------:R-:W-:Y:S01]  /*0440*/  FADD R19, R6, R14 ;  /* 0x0000000e06137221 */ /* 0x000fe20000000000 */
[----:B------:R-:W-:Y:S01]  /*0450*/  FADD R16, R7, R15 ;  /* 0x0000000f07107221 */ /* 0x000fe20000000000 */
[----:B------:R-:W-:Y:S01]  /*0460*/  CS2R R12, SRZ ;  /* 0x00000000000c7805 */ /* 0x000fe2000001ff00 */
[----:B------:R-:W-:Y:S01]  /*0470*/  STS [R24], R17 ;  /* 0x0000001118007388 */ /* 0x000fe20000000800 */
[----:B------:R-:W-:-:S03]  /*0480*/  CS2R R14, SRZ ;  /* 0x00000000000e7805 */ /* 0x000fc6000001ff00 */
[----:B------:R-:W-:Y:S04]  /*0490*/  STS [R23+0x100], R18 ;  /* 0x0001001217007388 */ /* 0x000fe80000000800 */
[----:B------:R1:W-:Y:S01]  /*04a0*/  STS [R22+0x200], R19 ;  /* 0x0002001316007388 */ /* 0x0003e20000000800 */
[----:B--2---:R-:W-:-:S03]  /*04b0*/  FADD R8, R4, R8 ;  /* 0x0000000804087221 */ /* 0x004fc60000000000 */
[----:B------:R2:W-:Y:S04]  /*04c0*/  STS [R20+0x300], R16 ;  /* 0x0003001014007388 */ /* 0x0005e80000000800 */
[----:B------:R-:W3:Y:S01]  /*04d0*/  @P1 LDG.E.EL.128 R12, desc[UR6][R28.64] ;  /* 0x000000061c0c1981 */ /* 0x000ee2000c2e1d00 */
[----:B-1----:R-:W-:Y:S01]  /*04e0*/  CS2R R18, SRZ ;  /* 0x0000000000127805 */ /* 0x002fe2000001ff00 */
[----:B------:R-:W-:Y:S01]  /*04f0*/  FADD R9, R5, R9 ;  /* 0x0000000905097221 */ /* 0x000fe20000000000 */
[----:B------:R-:W-:Y:S01]  /*0500*/  FADD R10, R6, R10 ;  /* 0x0000000a060a7221 */ /* 0x000fe20000000000 */
[----:B------:R-:W-:Y:S01]  /*0510*/  FADD R11, R7, R11 ;  /* 0x0000000b070b7221 */ /* 0x000fe20000000000 */
[----:B--2---:R-:W-:Y:S01]  /*0520*/  CS2R R16, SRZ ;  /* 0x0000000000107805 */ /* 0x004fe2000001ff00 */
[----:B------:R1:W-:Y:S05]  /*0530*/  STS [R24+0x40], R8 ;  /* 0x0000400818007388 */ /* 0x0003ea0000000800 */
[----:B------:R-:W2:Y:S04]  /*0540*/  @P0 LDG.E.EL.128 R16, desc[UR6][R26.64] ;  /* 0x000000061a100981 */ /* 0x000ea8000c2e1d00 */
[----:B------:R2:W-:Y:S04]  /*0550*/  STS [R23+0x140], R9 ;  /* 0x0001400917007388 */ /* 0x0005e80000000800 */
[----:B------:R-:W-:Y:S04]  /*0560*/  STS [R22+0x240], R10 ;  /* 0x0002400a16007388 */ /* 0x000fe80000000800 */
[----:B------:R4:W-:Y:S01]  /*0570*/  STS [R20+0x340], R11 ;  /* 0x0003400b14007388 */ /* 0x0009e20000000800 */
[----:B------:R-:W-:-:S02]  /*0580*/  LOP3.LUT R0, R3, 0x3c, R0, 0xf8, !PT ;  /* 0x0000003c03007812 */ /* 0x000fc400078ef800 */
[----:B------:R-:W-:Y:S02]  /*0590*/  LOP3.LUT R3, R21, R2, RZ, 0xfc, !PT ;  /* 0x0000000215037212 */ /* 0x000fe400078efcff */
[----:B------:R-:W-:-:S04]  /*05a0*/  ISETP.GE.AND P0, PT, R0, 0x40, PT ;  /* 0x000000400000780c */ /* 0x000fc80003f06270 */
[C---:B------:R-:W-:Y:S01]  /*05b0*/  ISETP.LT.AND P1, PT, R3.reuse, 0x200, !P0 ;  /* 0x000002000300780c */ /* 0x040fe20004721270 */
[----:B------:R-:W-:Y:S02]  /*05c0*/  IMAD R3, R3, 0x40, R0 ;  /* 0x0000004003037824 */ /* 0x000fe400078e0200 */
[----:B---3--:R-:W-:Y:S01]  /*05d0*/  FADD R29, R4, R12 ;  /* 0x0000000c041d7221 */ /* 0x008fe20000000000 */
[----:B-1----:R-:W-:Y:S01]  /*05e0*/  FADD R8, R5, R13 ;  /* 0x0000000d05087221 */ /* 0x002fe20000000000 */
[----:B------:R-:W-:Y:S01]  /*05f0*/  FADD R13, R6, R14 ;  /* 0x0000000e060d7221 */ /* 0x000fe20000000000 */
[----:B------:R-:W-:Y:S02]  /*0600*/  FADD R15, R7, R15 ;  /* 0x0000000f070f7221 */ /* 0x000fe40000000000 */
[----:B------:R-:W-:Y:S01]  /*0610*/  STS [R24+0x80], R29 ;  /* 0x0000801d18007388 */ /* 0x000fe20000000800 */
[----:B------:R-:W-:-:S03]  /*0620*/  IMAD.SHL.U32 R12, R25, 0x4, RZ ;  /* 0x00000004190c7824 */ /* 0x000fc600078e00ff */
[----:B------:R-:W-:Y:S01]  /*0630*/  STS [R23+0x180], R8 ;  /* 0x0001800817007388 */ /* 0x000fe20000000800 */
[----:B--2---:R-:W-:Y:S01]  /*0640*/  FADD R9, R4, R16 ;  /* 0x0000001004097221 */ /* 0x004fe20000000000 */
[----:B------:R-:W-:Y:S01]  /*0650*/  FADD R4, R5, R17 ;  /* 0x0000001105047221 */ /* 0x000fe20000000000 */
[----:B----4-:R-:W-:Y:S01]  /*0660*/  FADD R11, R6, R18 ;  /* 0x00000012060b7221 */ /* 0x010fe20000000000 */
[----:B------:R-:W-:Y:S01]  /*0670*/  STS [R22+0x280], R13 ;  /* 0x0002800d16007388 */ /* 0x000fe20000000800 */
[----:B------:R-:W-:-:S03]  /*0680*/  FADD R19, R7, R19 ;  /* 0x0000001307137221 */ /* 0x000fc60000000000 */
[----:B------:R-:W-:Y:S01]  /*0690*/  STS [R20+0x380], R15 ;  /* 0x0003800f14007388 */ /* 0x000fe20000000800 */
[----:B------:R-:W-:-:S03]  /*06a0*/  LOP3.LUT R16, R12, 0x3fc, RZ, 0xc0, !PT ;  /* 0x000003fc0c107812 */ /* 0x000fc600078ec0ff */
[----:B------:R-:W-:Y:S04]  /*06b0*/  STS [R24+0xc0], R9 ;  /* 0x0000c00918007388 */ /* 0x000fe80000000800 */
[----:B------:R-:W-:Y:S04]  /*06c0*/  STS [R23+0x1c0], R4 ;  /* 0x0001c00417007388 */ /* 0x000fe80000000800 */
[----:B------:R-:W-:Y:S04]  /*06d0*/  STS [R22+0x2c0], R11 ;  /* 0x0002c00b16007388 */ /* 0x000fe80000000800 */
[----:B------:R1:W-:Y:S01]  /*06e0*/  STS [R20+0x3c0], R19 ;  /* 0x0003c01314007388 */ /* 0x0003e20000000800 */
[----:B------:R-:W-:-:S02]  /*06f0*/  LOP3.LUT R5, R16, 0x400, RZ, 0xfc, !PT ;  /* 0x0000040010057812 */ /* 0x000fc400078efcff */
[----:B------:R-:W-:Y:S02]  /*0700*/  LOP3.LUT R6, R16, 0x800, RZ, 0xfc, !PT ;  /* 0x0000080010067812 */ /* 0x000fe400078efcff */
[----:B------:R-:W-:Y:S02]  /*0710*/  SHF.R.U32.HI R25, RZ, 0x2, R25 ;  /* 0x00000002ff197819 */ /* 0x000fe40000011619 */
[----:B------:R-:W-:Y:S02]  /*0720*/  SHF.R.U32.HI R5, RZ, 0x4, R5 ;  /* 0x00000004ff057819 */ /* 0x000fe40000011605 */
[----:B------:R-:W-:Y:S01]  /*0730*/  SHF.R.U32.HI R6, RZ, 0x4, R6 ;  /* 0x00000004ff067819 */ /* 0x000fe20000011606 */
[----:B-1----:R-:W1:Y:S01]  /*0740*/  LDC.64 R18, c[0x0][0x220] ;  /* 0x00008800ff127b82 */ /* 0x002e620000000a00 */
[----:B------:R-:W-:Y:S02]  /*0750*/  LOP3.LUT R25, R25, 0x3c, RZ, 0xc0, !PT ;  /* 0x0000003c19197812 */ /* 0x000fe400078ec0ff */
[----:B------:R-:W-:-:S02]  /*0760*/  LOP3.LUT R5, R5, 0x7c, RZ, 0xc0, !PT ;  /* 0x0000007c05057812 */ /* 0x000fc400078ec0ff */
[----:B------:R-:W-:Y:S01]  /*0770*/  LOP3.LUT R6, R6, 0xbc, RZ, 0xc0, !PT ;  /* 0x000000bc06067812 */ /* 0x000fe200078ec0ff */
[----:B------:R-:W-:Y:S02]  /*0780*/  VIADD R25, R25, UR4 ;  /* 0x0000000419197c36 */ /* 0x000fe40008000000 */
[----:B------:R-:W-:Y:S02]  /*0790*/  VIADD R5, R5, UR4 ;  /* 0x0000000405057c36 */ /* 0x000fe40008000000 */
[----:B------:R-:W-:Y:S02]  /*07a0*/  VIADD R7, R6, UR4 ;  /* 0x0000000406077c36 */ /* 0x000fe40008000000 */
[C---:B------:R-:W-:Y:S01]  /*07b0*/  IMAD R25, R16.reuse, 0x4, R25 ;  /* 0x0000000410197824 */ /* 0x040fe200078e0219 */
[----:B------:R-:W-:Y:S01]  /*07c0*/  BAR.SYNC.DEFER_BLOCKING 0x0 ;  /* 0x0000000000007b1d */ /* 0x000fe20000010000 */
[C---:B------:R-:W-:Y:S02]  /*07d0*/  IMAD R24, R16.reuse, 0x4, R5 ;  /* 0x0000000410187824 */ /* 0x040fe400078e0205 */
[----:B------:R-:W-:-:S03]  /*07e0*/  IMAD R26, R16, 0x4, R7 ;  /* 0x00000004101a7824 */ /* 0x000fc600078e0207 */
[----:B------:R-:W-:Y:S04]  /*07f0*/  LDS R4, [R25] ;  /* 0x0000000019047984 */ /* 0x000fe80000000800 */
[----:B------:R-:W-:Y:S04]  /*0800*/  LDS R5, [R25+0x4] ;  /* 0x0000040019057984 */ /* 0x000fe80000000800 */
[----:B------:R-:W-:Y:S04]  /*0810*/  LDS R6, [R25+0x8] ;  /* 0x0000080019067984 */ /* 0x000fe80000000800 */
[----:B------:R2:W3:Y:S04]  /*0820*/  LDS R7, [R25+0xc] ;  /* 0x00000c0019077984 */ /* 0x0004e80000000800 */
[----:B------:R-:W-:Y:S04]  /*0830*/  LDS R8, [R24+0x1000] ;  /* 0x0010000018087984 */ /* 0x000fe80000000800 */
[----:B------:R-:W-:Y:S04]  /*0840*/  LDS R9, [R24+0x1004] ;  /* 0x0010040018097984 */ /* 0x000fe80000000800 */
[----:B------:R-:W-:Y:S04]  /*0850*/  LDS R10, [R24+0x1008] ;  /* 0x00100800180a7984 */ /* 0x000fe80000000800 */
[----:B------:R4:W5:Y:S04]  /*0860*/  LDS R11, [R24+0x100c] ;  /* 0x00100c00180b7984 */ /* 0x0009680000000800 */
[----:B------:R-:W-:Y:S04]  /*0870*/  LDS R12, [R26+0x2000] ;  /* 0x002000001a0c7984 */ /* 0x000fe80000000800 */
[----:B------:R-:W-:Y:S04]  /*0880*/  LDS R13, [R26+0x2004] ;  /* 0x002004001a0d7984 */ /* 0x000fe80000000800 */
[----:B------:R-:W-:Y:S04]  /*0890*/  LDS R14, [R26+0x2008] ;  /* 0x002008001a0e7984 */ /* 0x000fe80000000800 */
[----:B------:R-:W5:Y:S01]  /*08a0*/  LDS R15, [R26+0x200c] ;  /* 0x00200c001a0f7984 */ /* 0x000f620000000800 */
[----:B------:R-:W-:-:S02]  /*08b0*/  LOP3.LUT R17, R21, 0x10, R2, 0xfe, !PT ;  /* 0x0000001015117812 */ /* 0x000fc400078efe02 */
[----:B------:R-:W-:Y:S02]  /*08c0*/  LOP3.LUT R23, R21, 0x20, R2, 0xfe, !PT ;  /* 0x0000002015177812 */ /* 0x000fe400078efe02 */
[----:B------:R-:W-:Y:S02]  /*08d0*/  LOP3.LUT R21, R21, 0x30, R2, 0xfe, !PT ;  /* 0x0000003015157812 */ /* 0x000fe400078efe02 */
[----:B------:R-:W-:Y:S02]  /*08e0*/  LOP3.LUT R20, R16, 0xc00, RZ, 0xfc, !PT ;  /* 0x00000c0010147812 */ /* 0x000fe400078efcff */
[----:B------:R-:W-:Y:S02]  /*08f0*/  ISETP.LT.AND P2, PT, R17, 0x200, !P0 ;  /* 0x000002001100780c */ /* 0x000fe40004741270 */
[----:B------:R-:W-:Y:S02]  /*0900*/  ISETP.LT.AND P3, PT, R23, 0x200, !P0 ;  /* 0x000002001700780c */ /* 0x000fe40004761270 */
[----:B------:R-:W-:Y:S01]  /*0910*/  ISETP.LT.AND P0, PT, R21, 0x200, !P0 ;  /* 0x000002001500780c */ /* 0x000fe20004701270 */
[----:B------:R-:W-:Y:S01]  /*0920*/  IMAD R17, R17, 0x40, R0 ;  /* 0x0000004011117824 */ /* 0x000fe200078e0200 */
[----:B------:R-:W-:Y:S01]  /*0930*/  SHF.R.U32.HI R20, RZ, 0x4, R20 ;  /* 0x00000004ff147819 */ /* 0x000fe20000011614 */
[----:B--2---:R-:W-:-:S02]  /*0940*/  IMAD R25, R23, 0x40, R0 ;  /* 0x0000004017197824 */ /* 0x004fc400078e0200 */
[----:B-1----:R-:W-:Y:S01]  /*0950*/  IMAD.WIDE R2, R3, 0x4, R18 ;  /* 0x0000000403027825 */ /* 0x002fe200078e0212 */
[----:B------:R-:W-:-:S03]  /*0960*/  LOP3.LUT R20, R20, 0xfc, RZ, 0xc0, !PT ;  /* 0x000000fc14147812 */ /* 0x000fc600078ec0ff */
[--C-:B------:R-:W-:Y:S01]  /*0970*/  IMAD.WIDE R22, R17, 0x4, R18.reuse ;  /* 0x0000000411167825 */ /* 0x100fe200078e0212 */
[----:B---3--:R1:W-:Y:S03]  /*0980*/  @P1 STG.E.128 desc[UR6][R2.64], R4 ;  /* 0x0000000402001986 */ /* 0x0083e6000c101d06 */
[----:B----4-:R-:W-:Y:S01]  /*0990*/  IMAD.WIDE R24, R25, 0x4, R18 ;  /* 0x0000000419187825 */ /* 0x010fe200078e0212 */
[----:B-----5:R1:W-:Y:S03]  /*09a0*/  @P2 STG.E.128 desc[UR6][R22.64], R8 ;  /* 0x0000000816002986 */ /* 0x0203e6000c101d06 */
[----:B------:R-:W-:-:S04]  /*09b0*/  VIADD R27, R20, UR4 ;  /* 0x00000004141b7c36 */ /* 0x000fc80008000000 */
[----:B------:R-:W-:Y:S01]  /*09c0*/  IMAD R27, R16, 0x4, R27 ;  /* 0x00000004101b7824 */ /* 0x000fe200078e021b */
[----:B0-----:R1:W-:Y:S01]  /*09d0*/  @P3 STG.E.128 desc[UR6][R24.64], R12 ;  /* 0x0000000c18003986 */ /* 0x0013e2000c101d06 */
[----:B------:R-:W-:Y:S05]  /*09e0*/  @!P0 EXIT ;  /* 0x000000000000894d */ /* 0x000fea0003800000 */
[----:B-1----:R-:W-:Y:S01]  /*09f0*/  LDS R4, [R27+0x3000] ;  /* 0x003000001b047984 */ /* 0x002fe20000000800 */
[----:B------:R-:W-:-:S03]  /*0a00*/  IMAD R21, R21, 0x40, R0 ;  /* 0x0000004015157824 */ /* 0x000fc600078e0200 */
[----:B------:R-:W-:Y:S01]  /*0a10*/  LDS R5, [R27+0x3004] ;  /* 0x003004001b057984 */ /* 0x000fe20000000800 */
[----:B------:R-:W-:-:S03]  /*0a20*/  IMAD.WIDE R18, R21, 0x4, R18 ;  /* 0x0000000415127825 */ /* 0x000fc600078e0212 */
[----:B------:R-:W-:Y:S04]  /*0a30*/  LDS R6, [R27+0x3008] ;  /* 0x003008001b067984 */ /* 0x000fe80000000800 */
[----:B------:R-:W0:Y:S04]  /*0a40*/  LDS R7, [R27+0x300c] ;  /* 0x00300c001b077984 */ /* 0x000e280000000800 */
[----:B0-----:R-:W-:Y:S01]  /*0a50*/  STG.E.128 desc[UR6][R18.64], R4 ;  /* 0x0000000412007986 */ /* 0x001fe2000c101d06 */
[----:B------:R-:W-:Y:S05]  /*0a60*/  EXIT ;  /* 0x000000000000794d */ /* 0x000fea0003800000 */
.L_x_0:
[----:B------:R-:W-:-:S00]  /*0a70*/  BRA `(.L_x_0) ;  /* 0xfffffffc00fc7947 */ /* 0x000fc0000383ffff */
[----:B------:R-:W-:-:S00]  /*0a80*/  NOP ;  /* 0x0000000000007918 */ /* 0x000fc00000000000 */
[----:B------:R-:W-:-:S00]  /*0a90*/  NOP ;  /* 0x0000000000007918 */ /* 0x000fc00000000000 */
[----:B------:R-:W-:-:S00]  /*0aa0*/  NOP ;  /* 0x0000000000007918 */ /* 0x000fc00000000000 */
[----:B------:R-:W-:-:S00]  /*0ab0*/  NOP ;  /* 0x0000000000007918 */ /* 0x000fc00000000000 */
[----:B------:R-:W-:-:S00]  /*0ac0*/  NOP ;  /* 0x0000000000007918 */ /* 0x000fc00000000000 */
[----:B------:R-:W-:-:S00]  /*0ad0*/  NOP ;  /* 0x0000000000007918 */ /* 0x000fc00000000000 */
[----:B------:R-:W-:-:S00]  /*0ae0*/  NOP ;  /* 0x0000000000007918 */ /* 0x000fc00000000000 */
[----:B------:R-:W-:-:S00]  /*0af0*/  NOP ;  /* 0x0000000000007918 */ /* 0x000fc00000000000 */
.L_x_1:


//--------------------- .nv.shared.triton_poi_fused_convolution_16 --------------------------
	.section	.nv.shared.triton_poi_fused_convolution_16,"aw",@nobits
	.sectionflags	@""
	.align	16
	.zero		1024


//--------------------- .nv.constant0.triton_poi_fused_convolution_16 --------------------------
	.section	.nv.constant0.triton_poi_fused_convolution_16,"a",@progbits
	.sectionflags	@""
	.align	4
.nv.constant0.triton_poi_fused_convolution_16:
	.zero		560
